	.headerflags	@"EF_CUDA_TEXMODE_UNIFIED EF_CUDA_64BIT_ADDRESS EF_CUDA_ACCELERATORS EF_CUDA_SM90 EF_CUDA_VIRTUAL_SM(EF_CUDA_SM90)"
	.elftype	@"ET_EXEC"


//--------------------- .nv.info                  --------------------------
	.section	.nv.info,"",@"SHT_CUDA_INFO"
	.align	4


	//----- nvinfo : EIATTR_REGCOUNT
	.align		4
        /*0000*/ 	.byte	0x04, 0x2f
        /*0002*/ 	.short	(.L_3 - .L_2)
	.align		4
.L_2:
        /*0004*/ 	.word	index@(triton_poi_fused__native_batch_norm_legit_no_training_cat_rrelu_with_noise_functional_10)
        /*0008*/ 	.word	0x00000020


	//----- nvinfo : EIATTR_MIN_STACK_SIZE
	.align		4
.L_3:
        /*000c*/ 	.byte	0x04, 0x12
        /*000e*/ 	.short	(.L_5 - .L_4)
	.align		4
.L_4:
        /*0010*/ 	.word	index@(triton_poi_fused__native_batch_norm_legit_no_training_cat_rrelu_with_noise_functional_10)
        /*0014*/ 	.word	0x00000000


	//----- nvinfo : EIATTR_FRAME_SIZE
	.align		4
.L_5:
        /*0018*/ 	.byte	0x04, 0x11
        /*001a*/ 	.short	(.L_7 - .L_6)
	.align		4
.L_6:
        /*001c*/ 	.word	index@(triton_poi_fused__native_batch_norm_legit_no_training_cat_rrelu_with_noise_functional_10)
        /*0020*/ 	.word	0x00000000


	//----- nvinfo : EIATTR_MIN_STACK_SIZE
	.align		4
.L_7:
        /*0024*/ 	.byte	0x04, 0x12
        /*0026*/ 	.short	(.L_9 - .L_8)
	.align		4
.L_8:
        /*0028*/ 	.word	index@(triton_poi_fused__native_batch_norm_legit_no_training_cat_rrelu_with_noise_functional_10)
        /*002c*/ 	.word	0x00000000
.L_9:


//--------------------- .nv.info.triton_poi_fused__native_batch_norm_legit_no_training_cat_rrelu_with_noise_functional_10 --------------------------
	.section	.nv.info.triton_poi_fused__native_batch_norm_legit_no_training_cat_rrelu_with_noise_functional_10,"",@"SHT_CUDA_INFO"
	.sectionflags	@""
	.align	4


	//----- nvinfo : EIATTR_CUDA_API_VERSION
	.align		4
        /*0000*/ 	.byte	0x04, 0x37
        /*0002*/ 	.short	(.L_11 - .L_10)
.L_10:
        /*0004*/ 	.word	0x0000007c


	//----- nvinfo : EIATTR_KPARAM_INFO
	.align		4
.L_11:
        /*0008*/ 	.byte	0x04, 0x17
        /*000a*/ 	.short	(.L_13 - .L_12)
.L_12:
        /*000c*/ 	.word	0x00000000
        /*0010*/ 	.short	0x0008
        /*0012*/ 	.short	0x0040
        /*0014*/ 	.byte	0x00, 0xf0, 0x11, 0x00


	//----- nvinfo : EIATTR_KPARAM_INFO
	.align		4
.L_13:
        /*0018*/ 	.byte	0x04, 0x17
        /*001a*/ 	.short	(.L_15 - .L_14)
.L_14:
        /*001c*/ 	.word	0x00000000
        /*0020*/ 	.short	0x0007
        /*0022*/ 	.short	0x0038
        /*0024*/ 	.byte	0x00, 0xf4, 0x21, 0x00


	//----- nvinfo : EIATTR_KPARAM_INFO
	.align		4
.L_15:
        /*0028*/ 	.byte	0x04, 0x17
        /*002a*/ 	.short	(.L_17 - .L_16)
.L_16:
        /*002c*/ 	.word	0x00000000
        /*0030*/ 	.short	0x0006
        /*0032*/ 	.short	0x0030
        /*0034*/ 	.byte	0x00, 0xf4, 0x21, 0x00


	//----- nvinfo : EIATTR_KPARAM_INFO
	.align		4
.L_17:
        /*0038*/ 	.byte	0x04, 0x17
        /*003a*/ 	.short	(.L_19 - .L_18)
.L_18:
        /*003c*/ 	.word	0x00000000
        /*0040*/ 	.short	0x0005
        /*0042*/ 	.short	0x0028
        /*0044*/ 	.byte	0x00, 0xf4, 0x21, 0x00


	//----- nvinfo : EIATTR_KPARAM_INFO
	.align		4
.L_19:
        /*0048*/ 	.byte	0x04, 0x17
        /*004a*/ 	.short	(.L_21 - .L_20)
.L_20:
        /*004c*/ 	.word	0x00000000
        /*0050*/ 	.short	0x0004
        /*0052*/ 	.short	0x0020
        /*0054*/ 	.byte	0x00, 0xf4, 0x21, 0x00


	//----- nvinfo : EIATTR_KPARAM_INFO
	.align		4
.L_21:
        /*0058*/ 	.byte	0x04, 0x17
        /*005a*/ 	.short	(.L_23 - .L_22)
.L_22:
        /*005c*/ 	.word	0x00000000
        /*0060*/ 	.short	0x0003
        /*0062*/ 	.short	0x0018
        /*0064*/ 	.byte	0x00, 0xf4, 0x21, 0x00


	//----- nvinfo : EIATTR_KPARAM_INFO
	.align		4
.L_23:
        /*0068*/ 	.byte	0x04, 0x17
        /*006a*/ 	.short	(.L_25 - .L_24)
.L_24:
        /*006c*/ 	.word	0x00000000
        /*0070*/ 	.short	0x0002
        /*0072*/ 	.short	0x0010
        /*0074*/ 	.byte	0x00, 0xf4, 0x21, 0x00


	//----- nvinfo : EIATTR_KPARAM_INFO
	.align		4
.L_25:
        /*0078*/ 	.byte	0x04, 0x17
        /*007a*/ 	.short	(.L_27 - .L_26)
.L_26:
        /*007c*/ 	.word	0x00000000
        /*0080*/ 	.short	0x0001
        /*0082*/ 	.short	0x0008
        /*0084*/ 	.byte	0x00, 0xf4, 0x21, 0x00


	//----- nvinfo : EIATTR_KPARAM_INFO
	.align		4
.L_27:
        /*0088*/ 	.byte	0x04, 0x17
        /*008a*/ 	.short	(.L_29 - .L_28)
.L_28:
        /*008c*/ 	.word	0x00000000
        /*0090*/ 	.short	0x0000
        /*0092*/ 	.short	0x0000
        /*0094*/ 	.byte	0x00, 0xf4, 0x21, 0x00


	//----- nvinfo : EIATTR_SPARSE_MMA_MASK
	.align		4
.L_29:
        /*0098*/ 	.byte	0x03, 0x50
        /*009a*/ 	.short	0x0000


	//----- nvinfo : EIATTR_MAXREG_COUNT
	.align		4
        /*009c*/ 	.byte	0x03, 0x1b
        /*009e*/ 	.short	0x00ff


	//----- nvinfo : EIATTR_EXIT_INSTR_OFFSETS
	.align		4
        /*00a0*/ 	.byte	0x04, 0x1c
        /*00a2*/ 	.short	(.L_31 - .L_30)


	//   ....[0]....
.L_30:
        /*00a4*/ 	.word	0x00001070


	//----- nvinfo : EIATTR_REQNTID
	.align		4
.L_31:
        /*00a8*/ 	.byte	0x04, 0x10
        /*00aa*/ 	.short	(.L_33 - .L_32)
.L_32:
        /*00ac*/ 	.word	0x00000080
        /*00b0*/ 	.word	0x00000001
        /*00b4*/ 	.word	0x00000001


	//----- nvinfo : EIATTR_CBANK_PARAM_SIZE
	.align		4
.L_33:
        /*00b8*/ 	.byte	0x03, 0x19
        /*00ba*/ 	.short	0x0044


	//----- nvinfo : EIATTR_PARAM_CBANK
	.align		4
        /*00bc*/ 	.byte	0x04, 0x0a
        /*00be*/ 	.short	(.L_35 - .L_34)
	.align		4
.L_34:
        /*00c0*/ 	.word	index@(.nv.constant0.triton_poi_fused__native_batch_norm_legit_no_training_cat_rrelu_with_noise_functional_10)
        /*00c4*/ 	.short	0x0210
        /*00c6*/ 	.short	0x0044


	//----- nvinfo : EIATTR_SW_WAR
	.align		4
.L_35:
        /*00c8*/ 	.byte	0x04, 0x36
        /*00ca*/ 	.short	(.L_37 - .L_36)
.L_36:
        /*00cc*/ 	.word	0x00000008
.L_37:


//--------------------- .nv.callgraph             --------------------------
	.section	.nv.callgraph,"",@"SHT_CUDA_CALLGRAPH"
	.align	4
	.sectionentsize	8
	.align		4
        /*0000*/ 	.word	0x00000000
	.align		4
        /*0004*/ 	.word	0xffffffff
	.align		4
        /*0008*/ 	.word	0x00000000
	.align		4
        /*000c*/ 	.word	0xfffffffe
	.align		4
        /*0010*/ 	.word	0x00000000
	.align		4
        /*0014*/ 	.word	0xfffffffd
	.align		4
        /*0018*/ 	.word	0x00000000
	.align		4
        /*001c*/ 	.word	0xfffffffc


//--------------------- .nv.constant4             --------------------------
	.section	.nv.constant4,"a",@progbits
	.align	8
	.align		8
.nv.constant4:
        /*0000*/ 	.dword	_$_str
	.align		8
        /*0008*/ 	.dword	_$_str_$_2


//--------------------- .text.triton_poi_fused__native_batch_norm_legit_no_training_cat_rrelu_with_noise_functional_10 --------------------------
	.section	.text.triton_poi_fused__native_batch_norm_legit_no_training_cat_rrelu_with_noise_functional_10,"ax",@progbits
	.align	128
        .global         triton_poi_fused__native_batch_norm_legit_no_training_cat_rrelu_with_noise_functional_10
        .type           triton_poi_fused__native_batch_norm_legit_no_training_cat_rrelu_with_noise_functional_10,@function
        .size           triton_poi_fused__native_batch_norm_legit_no_training_cat_rrelu_with_noise_functional_10,(.L_x_1 - triton_poi_fused__native_batch_norm_legit_no_training_cat_rrelu_with_noise_functional_10)
        .other          triton_poi_fused__native_batch_norm_legit_no_training_cat_rrelu_with_noise_functional_10,@"STO_CUDA_ENTRY STV_DEFAULT"
triton_poi_fused__native_batch_norm_legit_no_training_cat_rrelu_with_noise_functional_10:
.text.triton_poi_fused__native_batch_norm_legit_no_training_cat_rrelu_with_noise_functional_10:
[----:B------:R-:W-:Y:S01]  /*0000*/  LDC R1, c[0x0][0x28] ;  /* 0x00000a00ff017b82 */ /* 0x000fe20000000800 */
[----:B------:R-:W1:Y:S01]  /*0010*/  S2R R0, SR_TID.X ;  /* 0x0000000000007919 */ /* 0x000e620000002100 */
[----:B------:R-:W-:Y:S01]  /*0020*/  ULDC.64 UR6, c[0x0][0x220] ;  /* 0x0000880000067ab9 */ /* 0x000fe20000000a00 */
[----:B------:R-:W-:Y:S01]  /*0030*/  ULDC.64 UR4, c[0x0][0x208] ;  /* 0x0000820000047ab9 */ /* 0x000fe20000000a00 */
[----:B------:R-:W-:Y:S01]  /*0040*/  CS2R R20, SRZ ;  /* 0x0000000000147805 */ /* 0x000fe2000001ff00 */
[----:B------:R-:W2:Y:S01]  /*0050*/  S2R R3, SR_CTAID.X ;  /* 0x0000000000037919 */ /* 0x000ea20000002500 */
[----:B-1----:R-:W-:Y:S01]  /*0060*/  IMAD.SHL.U32 R0, R0, 0x4, RZ ;  /* 0x0000000400007824 */ /* 0x002fe200078e00ff */
[----:B--2---:R-:W-:-:S04]  /*0070*/  SHF.R.S32.HI R7, RZ, 0x16, R3 ;  /* 0x00000016ff077819 */ /* 0x004fc80000011403 */
[----:B------:R-:W-:Y:S02]  /*0080*/  LOP3.LUT R0, R0, 0x1fc, RZ, 0xc0, !PT ;  /* 0x000001fc00007812 */ /* 0x000fe400078ec0ff */
[----:B------:R-:W-:-:S03]  /*0090*/  SGXT R7, R7, 0x1 ;  /* 0x000000010707781a */ /* 0x000fc60000000200 */
[----:B------:R-:W-:-:S04]  /*00a0*/  IMAD R0, R3, 0x200, R0 ;  /* 0x0000020003007824 */ /* 0x000fc800078e0200 */
[----:B------:R-:W-:Y:S01]  /*00b0*/  VIADD R4, R0, 0x2 ;  /* 0x0000000200047836 */ /* 0x000fe20000000000 */
[CC--:B------:R-:W-:Y:S02]  /*00c0*/  LEA.HI R6, R7.reuse, R0.reuse, RZ, 0x4 ;  /* 0x0000000007067211 */ /* 0x0c0fe400078f20ff */
[----:B------:R-:W-:Y:S02]  /*00d0*/  LEA.HI R3, R7, R0, RZ, 0x9 ;  /* 0x0000000007037211 */ /* 0x000fe400078f48ff */
[----:B------:R-:W-:Y:S02]  /*00e0*/  SHF.R.S32.HI R5, RZ, 0x4, R6 ;  /* 0x00000004ff057819 */ /* 0x000fe40000011406 */
[----:B------:R-:W-:Y:S02]  /*00f0*/  SHF.R.S32.HI R9, RZ, 0x9, R3 ;  /* 0x00000009ff097819 */ /* 0x000fe40000011403 */
[----:B------:R-:W-:-:S04]  /*0100*/  LEA.HI R2, R5, R5, RZ, 0x5 ;  /* 0x0000000505027211 */ /* 0x000fc800078f28ff */
[----:B------:R-:W-:Y:S02]  /*0110*/  LOP3.LUT R8, R2, 0xffffffe0, RZ, 0xc0, !PT ;  /* 0xffffffe002087812 */ /* 0x000fe400078ec0ff */
[----:B------:R-:W-:-:S03]  /*0120*/  LEA.HI R2, R7, R4, RZ, 0x4 ;  /* 0x0000000407027211 */ /* 0x000fc600078f20ff */
[----:B------:R-:W-:Y:S01]  /*0130*/  IMAD.IADD R8, R5, 0x1, -R8 ;  /* 0x0000000105087824 */ /* 0x000fe200078e0a08 */
[----:B------:R-:W-:-:S03]  /*0140*/  LOP3.LUT R3, R2, 0xfffffff0, RZ, 0xc0, !PT ;  /* 0xfffffff002037812 */ /* 0x000fc600078ec0ff */
[----:B------:R-:W-:Y:S02]  /*0150*/  IMAD R8, R9, 0x40, R8 ;  /* 0x0000004009087824 */ /* 0x000fe400078e0208 */
[----:B------:R-:W-:Y:S02]  /*0160*/  IMAD.IADD R4, R4, 0x1, -R3 ;  /* 0x0000000104047824 */ /* 0x000fe400078e0a03 */
[----:B------:R-:W-:Y:S02]  /*0170*/  IMAD R27, R8, 0x6, RZ ;  /* 0x00000006081b7824 */ /* 0x000fe400078e02ff */
[----:B------:R-:W-:Y:S01]  /*0180*/  VIADD R2, R4, 0xfffffff3 ;  /* 0xfffffff304027836 */ /* 0x000fe20000000000 */
[----:B------:R-:W-:Y:S02]  /*0190*/  LOP3.LUT R11, R6, 0xfffffff0, RZ, 0xc0, !PT ;  /* 0xfffffff0060b7812 */ /* 0x000fe400078ec0ff */
[----:B------:R-:W-:Y:S02]  /*01a0*/  SHF.R.S32.HI R29, RZ, 0x1f, R27 ;  /* 0x0000001fff1d7819 */ /* 0x000fe4000001141b */
[----:B------:R-:W-:-:S02]  /*01b0*/  IADD3 R3, P1, R27, R2, RZ ;  /* 0x000000021b037210 */ /* 0x000fc40007f3e0ff */
[----:B------:R-:W-:Y:S02]  /*01c0*/  IADD3 R9, P0, R4, R27, RZ ;  /* 0x0000001b04097210 */ /* 0x000fe40007f1e0ff */
[-C--:B------:R-:W-:Y:S02]  /*01d0*/  LEA.HI.X.SX32 R8, R2, R29.reuse, 0x1, P1 ;  /* 0x0000001d02087211 */ /* 0x080fe400008f0eff */
[C---:B------:R-:W-:Y:S02]  /*01e0*/  LEA R2, P1, R3.reuse, UR6, 0x2 ;  /* 0x0000000603027c11 */ /* 0x040fe4000f8210ff */
[----:B------:R-:W-:Y:S02]  /*01f0*/  LEA.HI.X.SX32 R10, R4, R29, 0x1, P0 ;  /* 0x0000001d040a7211 */ /* 0x000fe400000f0eff */
[----:B------:R-:W-:Y:S01]  /*0200*/  LEA.HI.X R3, R3, UR7, R8, 0x2, P1 ;  /* 0x0000000703037c11 */ /* 0x000fe200088f1408 */
[C---:B------:R-:W-:Y:S01]  /*0210*/  VIADD R8, R0.reuse, 0x1 ;  /* 0x0000000100087836 */ /* 0x040fe20000000000 */
[----:B------:R-:W-:Y:S01]  /*0220*/  LEA R12, P0, R9, UR6, 0x2 ;  /* 0x00000006090c7c11 */ /* 0x000fe2000f8010ff */
[----:B------:R-:W-:Y:S01]  /*0230*/  VIADD R14, R0, 0x3 ;  /* 0x00000003000e7836 */ /* 0x000fe20000000000 */
[----:B------:R-:W-:-:S02]  /*0240*/  ISETP.GT.AND P5, PT, R4, 0xc, PT ;  /* 0x0000000c0400780c */ /* 0x000fc40003fa4270 */
[----:B------:R-:W-:Y:S01]  /*0250*/  LEA.HI R6, R7, R8, RZ, 0x4 ;  /* 0x0000000807067211 */ /* 0x000fe200078f20ff */
[----:B------:R-:W-:Y:S01]  /*0260*/  IMAD.IADD R11, R0, 0x1, -R11 ;  /* 0x00000001000b7824 */ /* 0x000fe200078e0a0b */
[----:B------:R-:W-:Y:S01]  /*0270*/  LEA.HI.X R13, R9, UR7, R10, 0x2, P0 ;  /* 0x00000007090d7c11 */ /* 0x000fe200080f140a */
[----:B------:R-:W-:Y:S01]  /*0280*/  IMAD.MOV.U32 R10, RZ, RZ, RZ ;  /* 0x000000ffff0a7224 */ /* 0x000fe200078e00ff */
[----:B------:R-:W-:Y:S02]  /*0290*/  LOP3.LUT R9, R6, 0xfffffff0, RZ, 0xc0, !PT ;  /* 0xfffffff006097812 */ /* 0x000fe400078ec0ff */
[----:B------:R-:W-:Y:S02]  /*02a0*/  LEA.HI R7, R7, R14, RZ, 0x4 ;  /* 0x0000000e07077211 */ /* 0x000fe400078f20ff */
[----:B------:R-:W-:Y:S01]  /*02b0*/  IADD3 R6, P0, R11, R27, RZ ;  /* 0x0000001b0b067210 */ /* 0x000fe20007f1e0ff */
[----:B------:R-:W-:Y:S01]  /*02c0*/  IMAD.IADD R8, R8, 0x1, -R9 ;  /* 0x0000000108087824 */ /* 0x000fe200078e0a09 */
[----:B------:R-:W-:Y:S01]  /*02d0*/  LOP3.LUT R7, R7, 0xfffffff0, RZ, 0xc0, !PT ;  /* 0xfffffff007077812 */ /* 0x000fe200078ec0ff */
[----:B------:R1:W2:Y:S01]  /*02e0*/  @P5 LDG.E.EL R10, desc[UR4][R12.64+-0x34] ;  /* 0xffffcc040c0a5981 */ /* 0x0002a2000c2e1900 */
[----:B------:R-:W-:-:S02]  /*02f0*/  LEA.HI.X.SX32 R9, R11, R29, 0x1, P0 ;  /* 0x0000001d0b097211 */ /* 0x000fc400000f0eff */
[----:B------:R-:W-:Y:S01]  /*0300*/  LEA R24, P0, R6, UR6, 0x2 ;  /* 0x0000000606187c11 */ /* 0x000fe2000f8010ff */
[----:B------:R-:W-:Y:S01]  /*0310*/  IMAD.IADD R14, R14, 0x1, -R7 ;  /* 0x000000010e0e7824 */ /* 0x000fe200078e0a07 */
[----:B------:R-:W3:Y:S01]  /*0320*/  @P5 LDG.E.EL R20, desc[UR4][R2.64+0xc] ;  /* 0x00000c0402145981 */ /* 0x000ee2000c2e1900 */
[----:B------:R-:W-:Y:S01]  /*0330*/  ISETP.GT.AND P2, PT, R11, 0xc, PT ;  /* 0x0000000c0b00780c */ /* 0x000fe20003f44270 */
[----:B------:R-:W-:Y:S01]  /*0340*/  IMAD.MOV.U32 R15, RZ, RZ, RZ ;  /* 0x000000ffff0f7224 */ /* 0x000fe200078e00ff */
[----:B------:R-:W-:Y:S02]  /*0350*/  LEA.HI.X R25, R6, UR7, R9, 0x2, P0 ;  /* 0x0000000706197c11 */ /* 0x000fe400080f1409 */
[----:B-1----:R-:W-:Y:S01]  /*0360*/  IADD3 R13, P1, R8, R27, RZ ;  /* 0x0000001b080d7210 */ /* 0x002fe20007f3e0ff */
[----:B------:R-:W-:Y:S01]  /*0370*/  VIADD R12, R14, 0xfffffff3 ;  /* 0xfffffff30e0c7836 */ /* 0x000fe20000000000 */
[C---:B------:R-:W-:Y:S01]  /*0380*/  ISETP.GT.AND P3, PT, R8.reuse, 0xc, PT ;  /* 0x0000000c0800780c */ /* 0x040fe20003f64270 */
[C---:B------:R-:W-:Y:S01]  /*0390*/  VIADD R28, R8.reuse, 0xfffffff3 ;  /* 0xfffffff3081c7836 */ /* 0x040fe20000000000 */
[----:B------:R-:W-:Y:S01]  /*03a0*/  LEA.HI.X.SX32 R16, R8, R29, 0x1, P1 ;  /* 0x0000001d08107211 */ /* 0x000fe200008f0eff */
[----:B------:R-:W1:Y:S01]  /*03b0*/  LDC.64 R6, c[0x0][0x218] ;  /* 0x00008600ff067b82 */ /* 0x000e620000000a00 */
[----:B------:R-:W-:-:S02]  /*03c0*/  LEA R22, P0, R13, UR6, 0x2 ;  /* 0x000000060d167c11 */ /* 0x000fc4000f8010ff */
[----:B------:R-:W-:Y:S02]  /*03d0*/  IADD3 R9, P1, R14, R27, RZ ;  /* 0x0000001b0e097210 */ /* 0x000fe40007f3e0ff */
[----:B------:R-:W-:Y:S02]  /*03e0*/  LEA.HI.X R23, R13, UR7, R16, 0x2, P0 ;  /* 0x000000070d177c11 */ /* 0x000fe400080f1410 */
[----:B------:R-:W-:Y:S02]  /*03f0*/  IADD3 R13, P4, R27, R12, RZ ;  /* 0x0000000c1b0d7210 */ /* 0x000fe40007f9e0ff */
[-C--:B------:R-:W-:Y:S01]  /*0400*/  LEA.HI.X.SX32 R26, R14, R29.reuse, 0x1, P1 ;  /* 0x0000001d0e1a7211 */ /* 0x080fe200008f0eff */
[----:B------:R-:W4:Y:S01]  /*0410*/  @P3 LDG.E.EL R15, desc[UR4][R22.64+-0x34] ;  /* 0xffffcc04160f3981 */ /* 0x000f22000c2e1900 */
[----:B------:R-:W-:Y:S02]  /*0420*/  LEA.HI.X.SX32 R18, R12, R29, 0x1, P4 ;  /* 0x0000001d0c127211 */ /* 0x000fe400020f0eff */
[----:B------:R-:W-:-:S02]  /*0430*/  ISETP.GT.AND P4, PT, R14, 0xc, PT ;  /* 0x0000000c0e00780c */ /* 0x000fc40003f84270 */
[----:B------:R-:W-:Y:S02]  /*0440*/  LEA R16, P0, R9, UR6, 0x2 ;  /* 0x0000000609107c11 */ /* 0x000fe4000f8010ff */
[----:B------:R-:W-:Y:S02]  /*0450*/  LEA R12, P1, R13, UR6, 0x2 ;  /* 0x000000060d0c7c11 */ /* 0x000fe4000f8210ff */
[----:B------:R-:W-:Y:S01]  /*0460*/  LEA.HI.X R17, R9, UR7, R26, 0x2, P0 ;  /* 0x0000000709117c11 */ /* 0x000fe200080f141a */
[----:B------:R-:W-:Y:S01]  /*0470*/  IMAD.MOV.U32 R26, RZ, RZ, RZ ;  /* 0x000000ffff1a7224 */ /* 0x000fe200078e00ff */
[----:B------:R-:W-:Y:S01]  /*0480*/  LEA.HI.X R13, R13, UR7, R18, 0x2, P1 ;  /* 0x000000070d0d7c11 */ /* 0x000fe200088f1412 */
[----:B------:R-:W-:Y:S01]  /*0490*/  IMAD.MOV.U32 R9, RZ, RZ, RZ ;  /* 0x000000ffff097224 */ /* 0x000fe200078e00ff */
[----:B------:R-:W-:-:S03]  /*04a0*/  ISETP.GE.AND P0, PT, R11, 0xd, PT ;  /* 0x0000000d0b00780c */ /* 0x000fc60003f06270 */
[----:B------:R5:W4:Y:S04]  /*04b0*/  @P4 LDG.E.EL R26, desc[UR4][R16.64+-0x34] ;  /* 0xffffcc04101a4981 */ /* 0x000b28000c2e1900 */
[----:B------:R1:W4:Y:S01]  /*04c0*/  @P2 LDG.E.EL R9, desc[UR4][R24.64+-0x34] ;  /* 0xffffcc0418092981 */ /* 0x000322000c2e1900 */
[----:B------:R-:W-:Y:S02]  /*04d0*/  IMAD R19, R5, 0xd, R11 ;  /* 0x0000000d05137824 */ /* 0x000fe400078e020b */
[----:B0----5:R-:W-:Y:S01]  /*04e0*/  IMAD.MOV.U32 R16, RZ, RZ, RZ ;  /* 0x000000ffff107224 */ /* 0x021fe200078e00ff */
[----:B------:R-:W-:-:S05]  /*04f0*/  IADD3 R17, P1, R27, R28, RZ ;  /* 0x0000001c1b117210 */ /* 0x000fca0007f3e0ff */
[----:B------:R-:W5:Y:S01]  /*0500*/  @P4 LDG.E.EL R16, desc[UR4][R12.64+0xc] ;  /* 0x00000c040c104981 */ /* 0x000f62000c2e1900 */
[----:B------:R-:W-:Y:S02]  /*0510*/  LEA.HI.X.SX32 R28, R28, R29, 0x1, P1 ;  /* 0x0000001d1c1c7211 */ /* 0x000fe400008f0eff */
[----:B-1----:R-:W-:Y:S01]  /*0520*/  LEA R24, P1, R17, UR6, 0x2 ;  /* 0x0000000611187c11 */ /* 0x002fe2000f8210ff */
[----:B------:R-:W-:-:S03]  /*0530*/  IMAD.MOV.U32 R22, RZ, RZ, RZ ;  /* 0x000000ffff167224 */ /* 0x000fc600078e00ff */
[----:B------:R-:W-:Y:S01]  /*0540*/  LEA.HI.X R25, R17, UR7, R28, 0x2, P1 ;  /* 0x0000000711197c11 */ /* 0x000fe200088f141c */
[----:B------:R-:W-:-:S04]  /*0550*/  VIADD R28, R11, 0xfffffff3 ;  /* 0xfffffff30b1c7836 */ /* 0x000fc80000000000 */
[----:B------:R-:W5:Y:S01]  /*0560*/  @P3 LDG.E.EL R22, desc[UR4][R24.64+0xc] ;  /* 0x00000c0418163981 */ /* 0x000f62000c2e1900 */
[----:B------:R-:W-:-:S04]  /*0570*/  IADD3 R27, P1, R27, R28, RZ ;  /* 0x0000001c1b1b7210 */ /* 0x000fc80007f3e0ff */
[----:B------:R-:W-:Y:S02]  /*0580*/  LEA.HI.X.SX32 R29, R28, R29, 0x1, P1 ;  /* 0x0000001d1c1d7211 */ /* 0x000fe400008f0eff */
[----:B------:R-:W-:Y:S01]  /*0590*/  LEA R28, P1, R27, UR6, 0x2 ;  /* 0x000000061b1c7c11 */ /* 0x000fe2000f8210ff */
[----:B------:R-:W-:-:S03]  /*05a0*/  IMAD.MOV.U32 R17, RZ, RZ, RZ ;  /* 0x000000ffff117224 */ /* 0x000fc600078e00ff */
[----:B------:R-:W-:-:S05]  /*05b0*/  LEA.HI.X R29, R27, UR7, R29, 0x2, P1 ;  /* 0x000000071b1d7c11 */ /* 0x000fca00088f141d */
[----:B------:R-:W5:Y:S01]  /*05c0*/  @P2 LDG.E.EL R17, desc[UR4][R28.64+0xc] ;  /* 0x00000c041c112981 */ /* 0x000f62000c2e1900 */
[----:B------:R-:W-:-:S05]  /*05d0*/  IMAD.WIDE R18, R19, 0x4, R6 ;  /* 0x0000000413127825 */ /* 0x000fca00078e0206 */
[----:B------:R0:W5:Y:S02]  /*05e0*/  @!P0 LDG.E.EL R21, desc[UR4][R18.64] ;  /* 0x0000000412158981 */ /* 0x000164000c2e1900 */
[----:B0-----:R-:W-:-:S06]  /*05f0*/  CS2R R18, SRZ ;  /* 0x0000000000127805 */ /* 0x001fcc000001ff00 */
[----:B------:R-:W5:Y:S04]  /*0600*/  @P2 LDG.E.EL R19, desc[UR4][R28.64+0x300] ;  /* 0x000300041c132981 */ /* 0x000f68000c2e1900 */
[----:B------:R-:W5:Y:S01]  /*0610*/  @P3 LDG.E.EL R18, desc[UR4][R24.64+0x300] ;  /* 0x0003000418123981 */ /* 0x000f62000c2e1900 */
[----:B------:R-:W-:-:S06]  /*0620*/  IMAD.MOV.U32 R27, RZ, RZ, RZ ;  /* 0x000000ffff1b7224 */ /* 0x000fcc00078e00ff */
[----:B------:R-:W5:Y:S01]  /*0630*/  @P5 LDG.E.EL R27, desc[UR4][R2.64+0x300] ;  /* 0x00030004021b5981 */ /* 0x000f62000c2e1900 */
[----:B--2---:R-:W-:Y:S02]  /*0640*/  SEL R23, R10, RZ, P5 ;  /* 0x000000ff0a177207 */ /* 0x004fe40002800000 */
[----:B---3--:R-:W-:-:S04]  /*0650*/  SEL R20, R20, RZ, P5 ;  /* 0x000000ff14147207 */ /* 0x008fc80002800000 */
[C---:B------:R-:W-:Y:S02]  /*0660*/  FSETP.GT.AND P1, PT, R20.reuse, R23, PT ;  /* 0x000000171400720b */ /* 0x040fe40003f24000 */
[----:B------:R-:W-:-:S11]  /*0670*/  FSETP.NAN.AND P6, PT, R20, R20, PT ;  /* 0x000000141400720b */ /* 0x000fd60003fc8000 */
[----:B------:R-:W-:Y:S02]  /*0680*/  @!P1 SEL R20, R20, R23, P6 ;  /* 0x0000001714149207 */ /* 0x000fe40003000000 */
[----:B----4-:R-:W-:Y:S02]  /*0690*/  SEL R15, R15, RZ, P3 ;  /* 0x000000ff0f0f7207 */ /* 0x010fe40001800000 */
[----:B------:R-:W-:Y:S02]  /*06a0*/  SEL R23, R26, RZ, P4 ;  /* 0x000000ff1a177207 */ /* 0x000fe40002000000 */
[----:B-----5:R-:W-:-:S04]  /*06b0*/  SEL R10, R16, RZ, P4 ;  /* 0x000000ff100a7207 */ /* 0x020fc80002000000 */
[C---:B------:R-:W-:Y:S02]  /*06c0*/  FSETP.GT.AND P1, PT, R10.reuse, R23, PT ;  /* 0x000000170a00720b */ /* 0x040fe40003f24000 */
[----:B------:R-:W-:Y:S02]  /*06d0*/  FSETP.NAN.AND P6, PT, R10, R10, PT ;  /* 0x0000000a0a00720b */ /* 0x000fe40003fc8000 */
[----:B------:R-:W-:-:S09]  /*06e0*/  SEL R22, R22, RZ, P3 ;  /* 0x000000ff16167207 */ /* 0x000fd20001800000 */
[----:B------:R-:W-:Y:S02]  /*06f0*/  @!P1 SEL R10, R10, R23, P6 ;  /* 0x000000170a0a9207 */ /* 0x000fe40003000000 */
[C---:B------:R-:W-:Y:S02]  /*0700*/  FSETP.GT.AND P1, PT, R22.reuse, R15, PT ;  /* 0x0000000f1600720b */ /* 0x040fe40003f24000 */
[----:B------:R-:W-:Y:S02]  /*0710*/  FSETP.NAN.AND P6, PT, R22, R22, PT ;  /* 0x000000161600720b */ /* 0x000fe40003fc8000 */
[----:B------:R-:W-:Y:S02]  /*0720*/  SEL R9, R9, RZ, P2 ;  /* 0x000000ff09097207 */ /* 0x000fe40001000000 */
[----:B------:R-:W-:-:S07]  /*0730*/  SEL R16, R17, RZ, P2 ;  /* 0x000000ff11107207 */ /* 0x000fce0001000000 */
[----:B------:R-:W-:Y:S02]  /*0740*/  @!P1 SEL R22, R22, R15, P6 ;  /* 0x0000000f16169207 */ /* 0x000fe40003000000 */
[C---:B------:R-:W-:Y:S02]  /*0750*/  FSETP.GT.AND P1, PT, R16.reuse, R9, PT ;  /* 0x000000091000720b */ /* 0x040fe40003f24000 */
[----:B------:R-:W-:-:S11]  /*0760*/  FSETP.NAN.AND P6, PT, R16, R16, PT ;  /* 0x000000101000720b */ /* 0x000fd60003fc8000 */
[----:B------:R-:W-:Y:S02]  /*0770*/  @!P1 SEL R16, R16, R9, P6 ;  /* 0x0000000910109207 */ /* 0x000fe40003000000 */
[----:B------:R-:W-:-:S04]  /*0780*/  SEL R9, R19, RZ, P2 ;  /* 0x000000ff13097207 */ /* 0x000fc80001000000 */
[-C--:B------:R-:W-:Y:S02]  /*0790*/  FSETP.GEU.AND P6, PT, R16, R9.reuse, PT ;  /* 0x000000091000720b */ /* 0x080fe40003fce000 */
[----:B------:R-:W-:Y:S02]  /*07a0*/  FSETP.NAN.AND P1, PT, R9, R9, PT ;  /* 0x000000090900720b */ /* 0x000fe40003f28000 */
[----:B------:R-:W-:-:S09]  /*07b0*/  SEL R15, R18, RZ, P3 ;  /* 0x000000ff120f7207 */ /* 0x000fd20001800000 */
[----:B------:R-:W-:Y:S02]  /*07c0*/  @P6 SEL R9, R9, R16, P1 ;  /* 0x0000001009096207 */ /* 0x000fe40000800000 */
[-C--:B------:R-:W-:Y:S01]  /*07d0*/  FSETP.GEU.AND P6, PT, R22, R15.reuse, PT ;  /* 0x0000000f1600720b */ /* 0x080fe20003fce000 */
[----:B------:R-:W0:Y:S01]  /*07e0*/  LDC.64 R16, c[0x0][0x230] ;  /* 0x00008c00ff107b82 */ /* 0x000e220000000a00 */
[----:B------:R-:W-:Y:S02]  /*07f0*/  FSETP.NAN.AND P1, PT, R15, R15, PT ;  /* 0x0000000f0f00720b */ /* 0x000fe40003f28000 */
[----:B------:R-:W-:-:S09]  /*0800*/  SEL R27, R27, RZ, P5 ;  /* 0x000000ff1b1b7207 */ /* 0x000fd20002800000 */
[----:B------:R-:W-:Y:S02]  /*0810*/  @P6 SEL R15, R15, R22, P1 ;  /* 0x000000160f0f6207 */ /* 0x000fe40000800000 */
[-C--:B------:R-:W-:Y:S01]  /*0820*/  FSETP.GEU.AND P6, PT, R20, R27.reuse, PT ;  /* 0x0000001b1400720b */ /* 0x080fe20003fce000 */
[----:B------:R-:W-:Y:S01]  /*0830*/  IMAD.MOV.U32 R22, RZ, RZ, RZ ;  /* 0x000000ffff167224 */ /* 0x000fe200078e00ff */
[----:B------:R-:W-:Y:S01]  /*0840*/  FSETP.NAN.AND P1, PT, R27, R27, PT ;  /* 0x0000001b1b00720b */ /* 0x000fe20003f28000 */
[----:B------:R-:W-:-:S04]  /*0850*/  IMAD R19, R5, 0xd, R14 ;  /* 0x0000000d05137824 */ /* 0x000fc800078e020e */
[----:B------:R1:W2:Y:S06]  /*0860*/  @P5 LDG.E.EL R22, desc[UR4][R2.64+0x30c] ;  /* 0x00030c0402165981 */ /* 0x0002ac000c2e1900 */
[----:B------:R-:W-:Y:S02]  /*0870*/  @P6 SEL R27, R27, R20, P1 ;  /* 0x000000141b1b6207 */ /* 0x000fe40000800000 */
[----:B------:R-:W-:Y:S01]  /*0880*/  ISETP.GE.AND P1, PT, R14, 0xd, PT ;  /* 0x0000000d0e00780c */ /* 0x000fe20003f26270 */
[----:B------:R-:W-:Y:S02]  /*0890*/  IMAD.MOV.U32 R20, RZ, RZ, RZ ;  /* 0x000000ffff147224 */ /* 0x000fe400078e00ff */
[----:B------:R-:W-:-:S02]  /*08a0*/  IMAD.MOV.U32 R23, RZ, RZ, RZ ;  /* 0x000000ffff177224 */ /* 0x000fc400078e00ff */
[----:B------:R-:W-:Y:S02]  /*08b0*/  IMAD.MOV.U32 R14, RZ, RZ, RZ ;  /* 0x000000ffff0e7224 */ /* 0x000fe400078e00ff */
[----:B------:R-:W-:Y:S01]  /*08c0*/  IMAD.WIDE R18, R19, 0x4, R6 ;  /* 0x0000000413127825 */ /* 0x000fe200078e0206 */
[----:B------:R-:W3:Y:S03]  /*08d0*/  @P3 LDG.E.EL R20, desc[UR4][R24.64+0x30c] ;  /* 0x00030c0418143981 */ /* 0x000ee6000c2e1900 */
[----:B0-----:R-:W-:Y:S01]  /*08e0*/  IMAD.WIDE R16, R11, 0x4, R16 ;  /* 0x000000040b107825 */ /* 0x001fe200078e0210 */
[----:B------:R0:W4:Y:S03]  /*08f0*/  @P2 LDG.E.EL R14, desc[UR4][R28.64+0x30c] ;  /* 0x00030c041c0e2981 */ /* 0x000126000c2e1900 */
[----:B-1----:R-:W-:Y:S01]  /*0900*/  IMAD.MOV.U32 R3, RZ, RZ, RZ ;  /* 0x000000ffff037224 */ /* 0x002fe200078e00ff */
[----:B------:R-:W5:Y:S05]  /*0910*/  @!P1 LDG.E.EL R23, desc[UR4][R18.64] ;  /* 0x0000000412179981 */ /* 0x000f6a000c2e1900 */
[----:B------:R-:W5:Y:S04]  /*0920*/  @P4 LDG.E.EL R3, desc[UR4][R12.64+0x300] ;  /* 0x000300040c034981 */ /* 0x000f68000c2e1900 */
[----:B------:R-:W5:Y:S01]  /*0930*/  LDG.E.EL.128 R16, desc[UR4][R16.64] ;  /* 0x0000000410107981 */ /* 0x000f62000c2e1d00 */
[----:B------:R-:W-:-:S06]  /*0940*/  IMAD.MOV.U32 R26, RZ, RZ, RZ ;  /* 0x000000ffff1a7224 */ /* 0x000fcc00078e00ff */
[----:B------:R1:W5:Y:S01]  /*0950*/  @P4 LDG.E.EL R26, desc[UR4][R12.64+0x30c] ;  /* 0x00030c040c1a4981 */ /* 0x000362000c2e1900 */
[C---:B0-----:R-:W-:Y:S02]  /*0960*/  IMAD R29, R5.reuse, 0xd, R8 ;  /* 0x0000000d051d7824 */ /* 0x041fe400078e0208 */
[----:B------:R-:W-:Y:S01]  /*0970*/  IMAD R5, R5, 0xd, R4 ;  /* 0x0000000d05057824 */ /* 0x000fe200078e0204 */
[----:B-1----:R-:W0:Y:S01]  /*0980*/  LDC.64 R12, c[0x0][0x228] ;  /* 0x00008a00ff0c7b82 */ /* 0x002e220000000a00 */
[----:B------:R-:W-:-:S04]  /*0990*/  IMAD.WIDE R28, R29, 0x4, R6 ;  /* 0x000000041d1c7825 */ /* 0x000fc800078e0206 */
[----:B------:R-:W-:Y:S01]  /*09a0*/  IMAD.WIDE R6, R5, 0x4, R6 ;  /* 0x0000000405067825 */ /* 0x000fe200078e0206 */
[----:B------:R-:W-:-:S03]  /*09b0*/  CS2R R24, SRZ ;  /* 0x0000000000187805 */ /* 0x000fc6000001ff00 */
[----:B0-----:R-:W-:Y:S01]  /*09c0*/  IMAD.WIDE R12, R11, 0x4, R12 ;  /* 0x000000040b0c7825 */ /* 0x001fe200078e020c */
[----:B--2---:R-:W-:-:S04]  /*09d0*/  SEL R22, R22, RZ, P5 ;  /* 0x000000ff16167207 */ /* 0x004fc80002800000 */
[-C--:B------:R-:W-:Y:S02]  /*09e0*/  FSETP.GEU.AND P5, PT, R27, R22.reuse, PT ;  /* 0x000000161b00720b */ /* 0x080fe40003fae000 */
[----:B------:R-:W-:Y:S02]  /*09f0*/  FSETP.NAN.AND P6, PT, R22, R22, PT ;  /* 0x000000161600720b */ /* 0x000fe40003fc8000 */
[----:B---3--:R-:W-:Y:S02]  /*0a00*/  SEL R20, R20, RZ, P3 ;  /* 0x000000ff14147207 */ /* 0x008fe40001800000 */
[----:B----4-:R-:W-:Y:S02]  /*0a10*/  SEL R2, R14, RZ, P2 ;  /* 0x000000ff0e027207 */ /* 0x010fe40001000000 */
[----:B------:R-:W-:-:S05]  /*0a20*/  FSETP.GEU.AND P3, PT, R15, R20, PT ;  /* 0x000000140f00720b */ /* 0x000fca0003f6e000 */
[----:B------:R-:W-:Y:S02]  /*0a30*/  @P5 SEL R22, R22, R27, P6 ;  /* 0x0000001b16165207 */ /* 0x000fe40003000000 */
[----:B------:R-:W-:Y:S02]  /*0a40*/  FSETP.GEU.AND P2, PT, R9, R2, PT ;  /* 0x000000020900720b */ /* 0x000fe40003f4e000 */
[----:B-----5:R-:W-:Y:S01]  /*0a50*/  SEL R3, R3, RZ, P4 ;  /* 0x000000ff03037207 */ /* 0x020fe20002000000 */
[----:B------:R-:W-:-:S04]  /*0a60*/  FADD R14, R16, 9.9999997473787516356e-06 ;  /* 0x3727c5ac100e7421 */ /* 0x000fc80000000000 */
[----:B------:R0:W1:Y:S01]  /*0a70*/  MUFU.SQRT R27, R14 ;  /* 0x0000000e001b7308 */ /* 0x0000620000002000 */
[----:B------:R-:W-:Y:S02]  /*0a80*/  FSETP.GEU.AND P5, PT, R10, R3, PT ;  /* 0x000000030a00720b */ /* 0x000fe40003fae000 */
[----:B------:R-:W-:-:S04]  /*0a90*/  FSETP.NAN.AND P6, PT, R20, R20, PT ;  /* 0x000000141400720b */ /* 0x000fc80003fc8000 */
[----:B------:R-:W-:Y:S02]  /*0aa0*/  @P3 SEL R20, R20, R15, P6 ;  /* 0x0000000f14143207 */ /* 0x000fe40003000000 */
[----:B------:R-:W-:Y:S02]  /*0ab0*/  FSETP.NAN.AND P6, PT, R2, R2, PT ;  /* 0x000000020200720b */ /* 0x000fe40003fc8000 */
[----:B------:R-:W-:Y:S01]  /*0ac0*/  SEL R26, R26, RZ, P4 ;  /* 0x000000ff1a1a7207 */ /* 0x000fe20002000000 */
[----:B------:R-:W-:Y:S01]  /*0ad0*/  IMAD.MOV.U32 R16, RZ, RZ, 0x3e800000 ;  /* 0x3e800000ff107424 */ /* 0x000fe200078e00ff */
[----:B------:R-:W-:Y:S01]  /*0ae0*/  FSETP.NAN.AND P3, PT, R3, R3, PT ;  /* 0x000000030300720b */ /* 0x000fe20003f68000 */
[----:B0-----:R-:W2:Y:S01]  /*0af0*/  LDG.E.EL.128 R12, desc[UR4][R12.64] ;  /* 0x000000040c0c7981 */ /* 0x001ea2000c2e1d00 */
[----:B------:R-:W-:Y:S02]  /*0b00*/  @P2 SEL R2, R2, R9, P6 ;  /* 0x0000000902022207 */ /* 0x000fe40003000000 */
[----:B-1----:R-:W-:-:S02]  /*0b10*/  FSETP.GT.AND P6, PT, R27, 8.50705917302346158658e+37, PT ;  /* 0x7e8000001b00780b */ /* 0x002fc40003fc4000 */
[----:B------:R-:W-:Y:S02]  /*0b20*/  @P5 SEL R3, R3, R10, P3 ;  /* 0x0000000a03035207 */ /* 0x000fe40001800000 */
[C---:B------:R-:W-:Y:S02]  /*0b30*/  FSETP.GEU.AND P5, PT, R27.reuse, 1.175494350822287508e-38, PT ;  /* 0x008000001b00780b */ /* 0x040fe40003fae000 */
[----:B------:R-:W-:Y:S02]  /*0b40*/  ISETP.GE.AND P2, PT, R8, 0xd, PT ;  /* 0x0000000d0800780c */ /* 0x000fe40003f46270 */
[----:B------:R-:W-:Y:S01]  /*0b50*/  ISETP.GE.AND P3, PT, R4, 0xd, PT ;  /* 0x0000000d0400780c */ /* 0x000fe20003f66270 */
[----:B------:R-:W0:Y:S04]  /*0b60*/  LDC.64 R8, c[0x0][0x238] ;  /* 0x00008e00ff087b82 */ /* 0x000e280000000a00 */
[----:B------:R-:W-:-:S04]  /*0b70*/  @P6 FMUL R27, R27, 0.25 ;  /* 0x3e8000001b1b6820 */ /* 0x000fc80000400000 */
[----:B------:R-:W1:Y:S01]  /*0b80*/  LDC.64 R4, c[0x0][0x240] ;  /* 0x00009000ff047b82 */ /* 0x000e620000000a00 */
[----:B------:R-:W-:Y:S01]  /*0b90*/  @!P5 FMUL R27, R27, 16777216 ;  /* 0x4b8000001b1bd820 */ /* 0x000fe20000400000 */
[----:B------:R3:W4:Y:S01]  /*0ba0*/  @!P2 LDG.E.EL R24, desc[UR4][R28.64] ;  /* 0x000000041c18a981 */ /* 0x000722000c2e1900 */
[----:B------:R-:W-:-:S03]  /*0bb0*/  FSETP.GEU.AND P4, PT, R3, R26, PT ;  /* 0x0000001a0300720b */ /* 0x000fc60003f8e000 */
[----:B------:R-:W5:Y:S01]  /*0bc0*/  @!P3 LDG.E.EL R25, desc[UR4][R6.64] ;  /* 0x000000040619b981 */ /* 0x000f62000c2e1900 */
[----:B------:R-:W0:Y:S01]  /*0bd0*/  MUFU.RCP R27, R27 ;  /* 0x0000001b001b7308 */ /* 0x000e220000001000 */
[----:B------:R-:W-:Y:S02]  /*0be0*/  FSEL R10, R16, 1, P6 ;  /* 0x3f800000100a7808 */ /* 0x000fe40003000000 */
[----:B------:R-:W-:-:S03]  /*0bf0*/  FSETP.NAN.AND P6, PT, R26, R26, PT ;  /* 0x0000001a1a00720b */ /* 0x000fc60003fc8000 */
[----:B------:R-:W-:Y:S01]  /*0c00*/  @!P5 FMUL R10, R10, 16777216 ;  /* 0x4b8000000a0ad820 */ /* 0x000fe20000400000 */
[C---:B0-----:R-:W-:Y:S02]  /*0c10*/  IMAD.WIDE R8, R11.reuse, 0x4, R8 ;  /* 0x000000040b087825 */ /* 0x041fe400078e0208 */
[----:B------:R-:W-:Y:S02]  /*0c20*/  @P4 SEL R26, R26, R3, P6 ;  /* 0x000000031a1a4207 */ /* 0x000fe40003000000 */
[----:B-1----:R-:W-:-:S04]  /*0c30*/  IMAD.WIDE R4, R11, 0x4, R4 ;  /* 0x000000040b047825 */ /* 0x002fc800078e0204 */
[----:B------:R-:W-:Y:S02]  /*0c40*/  FMUL R3, R27, R10 ;  /* 0x0000000a1b037220 */ /* 0x000fe40000400000 */
[----:B------:R-:W5:Y:S04]  /*0c50*/  LDG.E.EL.128 R8, desc[UR4][R8.64] ;  /* 0x0000000408087981 */ /* 0x000f68000c2e1d00 */
[----:B------:R-:W5:Y:S01]  /*0c60*/  LDG.E.EL.128 R4, desc[UR4][R4.64] ;  /* 0x0000000404047981 */ /* 0x000f62000c2e1d00 */
[----:B------:R-:W-:-:S06]  /*0c70*/  FADD R17, R17, 9.9999997473787516356e-06 ;  /* 0x3727c5ac11117421 */ /* 0x000fcc0000000000 */
[----:B------:R-:W0:Y:S01]  /*0c80*/  MUFU.SQRT R17, R17 ;  /* 0x0000001100117308 */ /* 0x000e220000002000 */
[----:B------:R-:W-:Y:S01]  /*0c90*/  FADD R27, R19, 9.9999997473787516356e-06 ;  /* 0x3727c5ac131b7421 */ /* 0x000fe20000000000 */
[----:B------:R-:W-:-:S06]  /*0ca0*/  FADD R18, R18, 9.9999997473787516356e-06 ;  /* 0x3727c5ac12127421 */ /* 0x000fcc0000000000 */
[----:B------:R-:W1:Y:S01]  /*0cb0*/  MUFU.SQRT R27, R27 ;  /* 0x0000001b001b7308 */ /* 0x000e620000002000 */
[C---:B0-----:R-:W-:Y:S02]  /*0cc0*/  FSETP.GT.AND P5, PT, R17.reuse, 8.50705917302346158658e+37, PT ;  /* 0x7e8000001100780b */ /* 0x041fe40003fa4000 */
[----:B------:R-:W-:-:S05]  /*0cd0*/  FSETP.GEU.AND P4, PT, R17, 1.175494350822287508e-38, PT ;  /* 0x008000001100780b */ /* 0x000fca0003f8e000 */
[----:B------:R-:W0:Y:S01]  /*0ce0*/  MUFU.SQRT R18, R18 ;  /* 0x0000001200127308 */ /* 0x000e220000002000 */
[----:B---3--:R-:W-:Y:S02]  /*0cf0*/  FSEL R28, R16, 1, P5 ;  /* 0x3f800000101c7808 */ /* 0x008fe40002800000 */
[----:B------:R-:W-:-:S03]  /*0d00*/  SEL R19, R23, RZ, !P1 ;  /* 0x000000ff17137207 */ /* 0x000fc60004800000 */
[----:B------:R-:W-:Y:S01]  /*0d10*/  @P5 FMUL R17, R17, 0.25 ;  /* 0x3e80000011115820 */ /* 0x000fe20000400000 */
[----:B-1----:R-:W-:Y:S01]  /*0d20*/  FSETP.GT.AND P5, PT, R27, 8.50705917302346158658e+37, PT ;  /* 0x7e8000001b00780b */ /* 0x002fe20003fa4000 */
[----:B------:R-:W-:Y:S02]  /*0d30*/  @!P4 FMUL R28, R28, 16777216 ;  /* 0x4b8000001c1cc820 */ /* 0x000fe40000400000 */
[----:B------:R-:W-:Y:S01]  /*0d40*/  @!P4 FMUL R17, R17, 16777216 ;  /* 0x4b8000001111c820 */ /* 0x000fe20000400000 */
[----:B------:R-:W-:Y:S02]  /*0d50*/  FSETP.GEU.AND P4, PT, R27, 1.175494350822287508e-38, PT ;  /* 0x008000001b00780b */ /* 0x000fe40003f8e000 */
[----:B------:R-:W-:Y:S02]  /*0d60*/  SEL R19, R19, R26, !P1 ;  /* 0x0000001a13137207 */ /* 0x000fe40004800000 */
[C---:B0-----:R-:W-:Y:S02]  /*0d70*/  FSETP.GT.AND P1, PT, R18.reuse, 8.50705917302346158658e+37, PT ;  /* 0x7e8000001200780b */ /* 0x041fe40003f24000 */
[----:B------:R-:W-:-:S03]  /*0d80*/  FSETP.GEU.AND P6, PT, R18, 1.175494350822287508e-38, PT ;  /* 0x008000001200780b */ /* 0x000fc60003fce000 */
[----:B------:R-:W-:-:S04]  /*0d90*/  @P5 FMUL R27, R27, 0.25 ;  /* 0x3e8000001b1b5820 */ /* 0x000fc80000400000 */
[----:B------:R-:W-:Y:S01]  /*0da0*/  @!P4 FMUL R27, R27, 16777216 ;  /* 0x4b8000001b1bc820 */ /* 0x000fe20000400000 */
[----:B------:R-:W0:Y:S03]  /*0db0*/  MUFU.RCP R23, R17 ;  /* 0x0000001100177308 */ /* 0x000e260000001000 */
[----:B------:R-:W-:-:S05]  /*0dc0*/  @P1 FMUL R18, R18, 0.25 ;  /* 0x3e80000012121820 */ /* 0x000fca0000400000 */
[----:B------:R-:W1:Y:S01]  /*0dd0*/  MUFU.RCP R27, R27 ;  /* 0x0000001b001b7308 */ /* 0x000e620000001000 */
[----:B------:R-:W-:Y:S01]  /*0de0*/  @!P6 FMUL R18, R18, 16777216 ;  /* 0x4b8000001212e820 */ /* 0x000fe20000400000 */
[C---:B------:R-:W-:Y:S02]  /*0df0*/  FSEL R29, R16.reuse, 1, P1 ;  /* 0x3f800000101d7808 */ /* 0x040fe40000800000 */
[----:B------:R-:W-:-:S04]  /*0e00*/  FSEL R16, R16, 1, P5 ;  /* 0x3f80000010107808 */ /* 0x000fc80002800000 */
[----:B------:R-:W3:Y:S01]  /*0e10*/  MUFU.RCP R26, R18 ;  /* 0x00000012001a7308 */ /* 0x000ee20000001000 */
[----:B------:R-:W-:Y:S01]  /*0e20*/  @!P4 FMUL R16, R16, 16777216 ;  /* 0x4b8000001010c820 */ /* 0x000fe20000400000 */
[----:B------:R-:W-:Y:S01]  /*0e30*/  SEL R21, R21, RZ, !P0 ;  /* 0x000000ff15157207 */ /* 0x000fe20004000000 */
[----:B0-----:R-:W-:Y:S01]  /*0e40*/  FMUL R23, R23, R28 ;  /* 0x0000001c17177220 */ /* 0x001fe20000400000 */
[----:B------:R-:W-:Y:S01]  /*0e50*/  @!P6 FMUL R29, R29, 16777216 ;  /* 0x4b8000001d1de820 */ /* 0x000fe20000400000 */
[----:B-1----:R-:W-:Y:S01]  /*0e60*/  FMUL R28, R27, R16 ;  /* 0x000000101b1c7220 */ /* 0x002fe20000400000 */
[----:B------:R-:W-:Y:S02]  /*0e70*/  SEL R16, R21, R2, !P0 ;  /* 0x0000000215107207 */ /* 0x000fe40004000000 */
[----:B---3--:R-:W-:Y:S01]  /*0e80*/  FMUL R26, R26, R29 ;  /* 0x0000001d1a1a7220 */ /* 0x008fe20000400000 */
[----:B--2---:R-:W-:Y:S02]  /*0e90*/  FADD R15, -R15, R19 ;  /* 0x000000130f0f7221 */ /* 0x004fe40000000100 */
[----:B------:R-:W-:-:S02]  /*0ea0*/  FADD R12, -R12, R16 ;  /* 0x000000100c0c7221 */ /* 0x000fc40000000100 */
[----:B------:R-:W-:Y:S02]  /*0eb0*/  FMUL R28, R28, R15 ;  /* 0x0000000f1c1c7220 */ /* 0x000fe40000400000 */
[----:B------:R-:W-:Y:S01]  /*0ec0*/  FMUL R3, R3, R12 ;  /* 0x0000000c03037220 */ /* 0x000fe20000400000 */
[----:B----4-:R-:W-:Y:S02]  /*0ed0*/  SEL R17, R24, RZ, !P2 ;  /* 0x000000ff18117207 */ /* 0x010fe40005000000 */
[----:B-----5:R-:W-:Y:S02]  /*0ee0*/  SEL R25, R25, RZ, !P3 ;  /* 0x000000ff19197207 */ /* 0x020fe40005800000 */
[----:B------:R-:W-:Y:S02]  /*0ef0*/  SEL R17, R17, R20, !P2 ;  /* 0x0000001411117207 */ /* 0x000fe40005000000 */
[----:B------:R-:W-:Y:S01]  /*0f00*/  SEL R18, R25, R22, !P3 ;  /* 0x0000001619127207 */ /* 0x000fe20005800000 */
[----:B------:R-:W0:Y:S02]  /*0f10*/  LDC.64 R20, c[0x0][0x248] ;  /* 0x00009200ff147b82 */ /* 0x000e240000000a00 */
[----:B------:R-:W-:-:S02]  /*0f20*/  FADD R2, -R13, R17 ;  /* 0x000000110d027221 */ /* 0x000fc40000000100 */
[----:B------:R-:W-:Y:S02]  /*0f30*/  FADD R15, -R14, R18 ;  /* 0x000000120e0f7221 */ /* 0x000fe40000000100 */
[----:B------:R-:W-:Y:S02]  /*0f40*/  FMUL R2, R23, R2 ;  /* 0x0000000217027220 */ /* 0x000fe40000400000 */
[----:B------:R-:W1:Y:S01]  /*0f50*/  LDC.64 R24, c[0x0][0x210] ;  /* 0x00008400ff187b82 */ /* 0x000e620000000a00 */
[----:B------:R-:W-:Y:S01]  /*0f60*/  FMUL R15, R26, R15 ;  /* 0x0000000f1a0f7220 */ /* 0x000fe20000400000 */
[----:B------:R-:W-:-:S03]  /*0f70*/  FFMA R7, R11, R28, R7 ;  /* 0x0000001c0b077223 */ /* 0x000fc60000000007 */
[----:B------:R-:W-:Y:S01]  /*0f80*/  FFMA R6, R10, R15, R6 ;  /* 0x0000000f0a067223 */ /* 0x000fe20000000006 */
[----:B------:R-:W-:Y:S01]  /*0f90*/  FFMA R5, R9, R2, R5 ;  /* 0x0000000209057223 */ /* 0x000fe20000000005 */
[----:B------:R-:W-:Y:S01]  /*0fa0*/  FFMA R4, R8, R3, R4 ;  /* 0x0000000308047223 */ /* 0x000fe20000000004 */
[----:B------:R-:W-:Y:S02]  /*0fb0*/  FSETP.GT.AND P0, PT, R7, RZ, PT ;  /* 0x000000ff0700720b */ /* 0x000fe40003f04000 */
[----:B------:R-:W-:Y:S02]  /*0fc0*/  FSETP.GT.AND P1, PT, R6, RZ, PT ;  /* 0x000000ff0600720b */ /* 0x000fe40003f24000 */
[----:B------:R-:W-:Y:S02]  /*0fd0*/  FSETP.GT.AND P2, PT, R5, RZ, PT ;  /* 0x000000ff0500720b */ /* 0x000fe40003f44000 */
[----:B------:R-:W-:Y:S01]  /*0fe0*/  FSETP.GT.AND P3, PT, R4, RZ, PT ;  /* 0x000000ff0400720b */ /* 0x000fe20003f64000 */
[----:B0-----:R-:W-:-:S04]  /*0ff0*/  IMAD.WIDE R20, R0, 0x4, R20 ;  /* 0x0000000400147825 */ /* 0x001fc800078e0214 */
[----:B-1----:R-:W-:-:S04]  /*1000*/  IMAD.WIDE R24, R0, 0x4, R24 ;  /* 0x0000000400187825 */ /* 0x002fc800078e0218 */
[----:B------:R-:W-:Y:S01]  /*1010*/  @!P0 FMUL R7, R7, 0.22916667163372039795 ;  /* 0x3e6aaaab07078820 */ /* 0x000fe20000400000 */
[----:B------:R-:W-:Y:S01]  /*1020*/  @!P1 FMUL R6, R6, 0.22916667163372039795 ;  /* 0x3e6aaaab06069820 */ /* 0x000fe20000400000 */
[----:B------:R-:W-:Y:S02]  /*1030*/  @!P2 FMUL R5, R5, 0.22916667163372039795 ;  /* 0x3e6aaaab0505a820 */ /* 0x000fe40000400000 */
[----:B------:R-:W-:Y:S01]  /*1040*/  @!P3 FMUL R4, R4, 0.22916667163372039795 ;  /* 0x3e6aaaab0404b820 */ /* 0x000fe20000400000 */
[----:B------:R-:W-:Y:S04]  /*1050*/  STG.E.128 desc[UR4][R20.64], R16 ;  /* 0x0000001014007986 */ /* 0x000fe8000c101d04 */
[----:B------:R-:W-:Y:S01]  /*1060*/  STG.E.128 desc[UR4][R24.64], R4 ;  /* 0x0000000418007986 */ /* 0x000fe2000c101d04 */
[----:B------:R-:W-:Y:S05]  /*1070*/  EXIT ;  /* 0x000000000000794d */ /* 0x000fea0003800000 */
.L_x_0:
[----:B------:R-:W-:-:S00]  /*1080*/  BRA `(.L_x_0) ;  /* 0xfffffffc00fc7947 */ /* 0x000fc0000383ffff */
[----:B------:R-:W-:-:S00]  /*1090*/  NOP ;  /* 0x0000000000007918 */ /* 0x000fc00000000000 */
        /* <DEDUP_REMOVED lines=14> */
.L_x_1:


//--------------------- .nv.global.init           --------------------------
	.section	.nv.global.init,"aw",@progbits
.nv.global.init:
	.type		_$_str,@object
	.size		_$_str,(_$_str_$_2 - _$_str)
_$_str:
        /*0000*/ 	.byte	0x5f, 0x5f, 0x43, 0x55, 0x44, 0x41, 0x5f, 0x46, 0x54, 0x5a, 0x00
	.type		_$_str_$_2,@object
	.size		_$_str_$_2,(.L_1 - _$_str_$_2)
_$_str_$_2:
        /*000b*/ 	.byte	0x5f, 0x5f, 0x43, 0x55, 0x44, 0x41, 0x5f, 0x50, 0x52, 0x45, 0x43, 0x5f, 0x53, 0x51, 0x52, 0x54
        /*001b*/ 	.byte	0x00
.L_1:


//--------------------- .nv.constant0.triton_poi_fused__native_batch_norm_legit_no_training_cat_rrelu_with_noise_functional_10 --------------------------
	.section	.nv.constant0.triton_poi_fused__native_batch_norm_legit_no_training_cat_rrelu_with_noise_functional_10,"a",@progbits
	.sectionflags	@""
	.align	4
.nv.constant0.triton_poi_fused__native_batch_norm_legit_no_training_cat_rrelu_with_noise_functional_10:
	.zero		596
